	.headerflags	@"EF_CUDA_TEXMODE_UNIFIED EF_CUDA_64BIT_ADDRESS EF_CUDA_ACCELERATORS EF_CUDA_SM90 EF_CUDA_VIRTUAL_SM(EF_CUDA_SM90)"
	.elftype	@"ET_EXEC"


//--------------------- .nv.info                  --------------------------
	.section	.nv.info,"",@"SHT_CUDA_INFO"
	.align	4


	//----- nvinfo : EIATTR_REGCOUNT
	.align		4
        /*0000*/ 	.byte	0x04, 0x2f
        /*0002*/ 	.short	(.L_1 - .L_0)
	.align		4
.L_0:
        /*0004*/ 	.word	index@(triton_poi_fused_add_mul_pow_0)
        /*0008*/ 	.word	0x0000000e


	//----- nvinfo : EIATTR_MIN_STACK_SIZE
	.align		4
.L_1:
        /*000c*/ 	.byte	0x04, 0x12
        /*000e*/ 	.short	(.L_3 - .L_2)
	.align		4
.L_2:
        /*0010*/ 	.word	index@(triton_poi_fused_add_mul_pow_0)
        /*0014*/ 	.word	0x00000000


	//----- nvinfo : EIATTR_FRAME_SIZE
	.align		4
.L_3:
        /*0018*/ 	.byte	0x04, 0x11
        /*001a*/ 	.short	(.L_5 - .L_4)
	.align		4
.L_4:
        /*001c*/ 	.word	index@(triton_poi_fused_add_mul_pow_0)
        /*0020*/ 	.word	0x00000000


	//----- nvinfo : EIATTR_MIN_STACK_SIZE
	.align		4
.L_5:
        /*0024*/ 	.byte	0x04, 0x12
        /*0026*/ 	.short	(.L_7 - .L_6)
	.align		4
.L_6:
        /*0028*/ 	.word	index@(triton_poi_fused_add_mul_pow_0)
        /*002c*/ 	.word	0x00000000
.L_7:


//--------------------- .nv.info.triton_poi_fused_add_mul_pow_0 --------------------------
	.section	.nv.info.triton_poi_fused_add_mul_pow_0,"",@"SHT_CUDA_INFO"
	.sectionflags	@""
	.align	4


	//----- nvinfo : EIATTR_CUDA_API_VERSION
	.align		4
        /*0000*/ 	.byte	0x04, 0x37
        /*0002*/ 	.short	(.L_9 - .L_8)
.L_8:
        /*0004*/ 	.word	0x0000007c


	//----- nvinfo : EIATTR_KPARAM_INFO
	.align		4
.L_9:
        /*0008*/ 	.byte	0x04, 0x17
        /*000a*/ 	.short	(.L_11 - .L_10)
.L_10:
        /*000c*/ 	.word	0x00000000
        /*0010*/ 	.short	0x0004
        /*0012*/ 	.short	0x0020
        /*0014*/ 	.byte	0x00, 0xf0, 0x11, 0x00


	//----- nvinfo : EIATTR_KPARAM_INFO
	.align		4
.L_11:
        /*0018*/ 	.byte	0x04, 0x17
        /*001a*/ 	.short	(.L_13 - .L_12)
.L_12:
        /*001c*/ 	.word	0x00000000
        /*0020*/ 	.short	0x0003
        /*0022*/ 	.short	0x0018
        /*0024*/ 	.byte	0x00, 0xf4, 0x21, 0x00


	//----- nvinfo : EIATTR_KPARAM_INFO
	.align		4
.L_13:
        /*0028*/ 	.byte	0x04, 0x17
        /*002a*/ 	.short	(.L_15 - .L_14)
.L_14:
        /*002c*/ 	.word	0x00000000
        /*0030*/ 	.short	0x0002
        /*0032*/ 	.short	0x0010
        /*0034*/ 	.byte	0x00, 0xf4, 0x21, 0x00


	//----- nvinfo : EIATTR_KPARAM_INFO
	.align		4
.L_15:
        /*0038*/ 	.byte	0x04, 0x17
        /*003a*/ 	.short	(.L_17 - .L_16)
.L_16:
        /*003c*/ 	.word	0x00000000
        /*0040*/ 	.short	0x0001
        /*0042*/ 	.short	0x0008
        /*0044*/ 	.byte	0x00, 0xf4, 0x21, 0x00


	//----- nvinfo : EIATTR_KPARAM_INFO
	.align		4
.L_17:
        /*0048*/ 	.byte	0x04, 0x17
        /*004a*/ 	.short	(.L_19 - .L_18)
.L_18:
        /*004c*/ 	.word	0x00000000
        /*0050*/ 	.short	0x0000
        /*0052*/ 	.short	0x0000
        /*0054*/ 	.byte	0x00, 0xf4, 0x21, 0x00


	//----- nvinfo : EIATTR_SPARSE_MMA_MASK
	.align		4
.L_19:
        /*0058*/ 	.byte	0x03, 0x50
        /*005a*/ 	.short	0x0000


	//----- nvinfo : EIATTR_MAXREG_COUNT
	.align		4
        /*005c*/ 	.byte	0x03, 0x1b
        /*005e*/ 	.short	0x00ff


	//----- nvinfo : EIATTR_EXIT_INSTR_OFFSETS
	.align		4
        /*0060*/ 	.byte	0x04, 0x1c
        /*0062*/ 	.short	(.L_21 - .L_20)


	//   ....[0]....
.L_20:
        /*0064*/ 	.word	0x00000130


	//   ....[1]....
        /*0068*/ 	.word	0x00000150


	//----- nvinfo : EIATTR_REQNTID
	.align		4
.L_21:
        /*006c*/ 	.byte	0x04, 0x10
        /*006e*/ 	.short	(.L_23 - .L_22)
.L_22:
        /*0070*/ 	.word	0x00000080
        /*0074*/ 	.word	0x00000001
        /*0078*/ 	.word	0x00000001


	//----- nvinfo : EIATTR_CBANK_PARAM_SIZE
	.align		4
.L_23:
        /*007c*/ 	.byte	0x03, 0x19
        /*007e*/ 	.short	0x0024


	//----- nvinfo : EIATTR_PARAM_CBANK
	.align		4
        /*0080*/ 	.byte	0x04, 0x0a
        /*0082*/ 	.short	(.L_25 - .L_24)
	.align		4
.L_24:
        /*0084*/ 	.word	index@(.nv.constant0.triton_poi_fused_add_mul_pow_0)
        /*0088*/ 	.short	0x0210
        /*008a*/ 	.short	0x0024


	//----- nvinfo : EIATTR_SW_WAR
	.align		4
.L_25:
        /*008c*/ 	.byte	0x04, 0x36
        /*008e*/ 	.short	(.L_27 - .L_26)
.L_26:
        /*0090*/ 	.word	0x00000008
.L_27:


//--------------------- .nv.callgraph             --------------------------
	.section	.nv.callgraph,"",@"SHT_CUDA_CALLGRAPH"
	.align	4
	.sectionentsize	8
	.align		4
        /*0000*/ 	.word	0x00000000
	.align		4
        /*0004*/ 	.word	0xffffffff
	.align		4
        /*0008*/ 	.word	0x00000000
	.align		4
        /*000c*/ 	.word	0xfffffffe
	.align		4
        /*0010*/ 	.word	0x00000000
	.align		4
        /*0014*/ 	.word	0xfffffffd
	.align		4
        /*0018*/ 	.word	0x00000000
	.align		4
        /*001c*/ 	.word	0xfffffffc


//--------------------- .text.triton_poi_fused_add_mul_pow_0 --------------------------
	.section	.text.triton_poi_fused_add_mul_pow_0,"ax",@progbits
	.align	128
        .global         triton_poi_fused_add_mul_pow_0
        .type           triton_poi_fused_add_mul_pow_0,@function
        .size           triton_poi_fused_add_mul_pow_0,(.L_x_1 - triton_poi_fused_add_mul_pow_0)
        .other          triton_poi_fused_add_mul_pow_0,@"STO_CUDA_ENTRY STV_DEFAULT"
triton_poi_fused_add_mul_pow_0:
.text.triton_poi_fused_add_mul_pow_0:
[----:B------:R-:W0:Y:S01]  /*0000*/  LDC R1, c[0x0][0x28] ;  /* 0x00000a00ff017b82 */ /* 0x000e220000000800 */
[----:B------:R-:W1:Y:S07]  /*0010*/  S2R R0, SR_TID.X ;  /* 0x0000000000007919 */ /* 0x000e6e0000002100 */
[----:B------:R-:W2:Y:S01]  /*0020*/  LDC.64 R4, c[0x0][0x218] ;  /* 0x00008600ff047b82 */ /* 0x000ea20000000a00 */
[----:B------:R-:W-:Y:S01]  /*0030*/  ULDC.64 UR4, c[0x0][0x208] ;  /* 0x0000820000047ab9 */ /* 0x000fe20000000a00 */
[----:B------:R-:W3:Y:S06]  /*0040*/  S2R R11, SR_CTAID.X ;  /* 0x00000000000b7919 */ /* 0x000eec0000002500 */
[----:B------:R-:W4:Y:S08]  /*0050*/  LDC.64 R2, c[0x0][0x210] ;  /* 0x00008400ff027b82 */ /* 0x000f300000000a00 */
[----:B------:R-:W5:Y:S08]  /*0060*/  LDC.64 R6, c[0x0][0x220] ;  /* 0x00008800ff067b82 */ /* 0x000f700000000a00 */
[----:B------:R-:W5:Y:S01]  /*0070*/  LDC.64 R8, c[0x0][0x228] ;  /* 0x00008a00ff087b82 */ /* 0x000f620000000a00 */
[----:B-1----:R-:W-:Y:S01]  /*0080*/  LOP3.LUT R0, R0, 0x7f, RZ, 0xc0, !PT ;  /* 0x0000007f00007812 */ /* 0x002fe200078ec0ff */
[----:B----4-:R-:W4:Y:S03]  /*0090*/  LDG.E R2, desc[UR4][R2.64] ;  /* 0x0000000402027981 */ /* 0x010f26000c1e1900 */
[----:B---3--:R-:W-:Y:S01]  /*00a0*/  LEA R11, R11, R0, 0x7 ;  /* 0x000000000b0b7211 */ /* 0x008fe200078e38ff */
[----:B------:R-:W-:-:S03]  /*00b0*/  HFMA2.MMA R0, -RZ, RZ, 0, 0 ;  /* 0x00000000ff007435 */ /* 0x000fc600000001ff */
[C---:B------:R-:W-:Y:S01]  /*00c0*/  ISETP.GE.AND P0, PT, R11.reuse, 0x100, PT ;  /* 0x000001000b00780c */ /* 0x040fe20003f06270 */
[C---:B--2---:R-:W-:Y:S01]  /*00d0*/  IMAD.WIDE R4, R11.reuse, 0x4, R4 ;  /* 0x000000040b047825 */ /* 0x044fe200078e0204 */
[----:B-----5:R-:W2:Y:S11]  /*00e0*/  LDG.E R7, desc[UR4][R6.64] ;  /* 0x0000000406077981 */ /* 0x020eb6000c1e1900 */
[----:B------:R-:W2:Y:S01]  /*00f0*/  @!P0 LDG.E R0, desc[UR4][R4.64] ;  /* 0x0000000404008981 */ /* 0x000ea2000c1e1900 */
[----:B0-----:R-:W-:-:S04]  /*0100*/  IMAD.WIDE R8, R11, 0x4, R8 ;  /* 0x000000040b087825 */ /* 0x001fc800078e0208 */
[----:B----4-:R-:W-:-:S04]  /*0110*/  FADD R10, RZ, R2 ;  /* 0x00000002ff0a7221 */ /* 0x010fc80000000000 */
[----:B--2---:R-:W-:Y:S01]  /*0120*/  FFMA R11, R7, R0, R10 ;  /* 0x00000000070b7223 */ /* 0x004fe2000000000a */
[----:B------:R-:W-:Y:S06]  /*0130*/  @P0 EXIT ;  /* 0x000000000000094d */ /* 0x000fec0003800000 */
[----:B------:R-:W-:Y:S01]  /*0140*/  STG.E desc[UR4][R8.64], R11 ;  /* 0x0000000b08007986 */ /* 0x000fe2000c101904 */
[----:B------:R-:W-:Y:S05]  /*0150*/  EXIT ;  /* 0x000000000000794d */ /* 0x000fea0003800000 */
.L_x_0:
[----:B------:R-:W-:-:S00]  /*0160*/  BRA `(.L_x_0) ;  /* 0xfffffffc00fc7947 */ /* 0x000fc0000383ffff */
[----:B------:R-:W-:-:S00]  /*0170*/  NOP ;  /* 0x0000000000007918 */ /* 0x000fc00000000000 */
        /* <DEDUP_REMOVED lines=8> */
.L_x_1:


//--------------------- .nv.constant0.triton_poi_fused_add_mul_pow_0 --------------------------
	.section	.nv.constant0.triton_poi_fused_add_mul_pow_0,"a",@progbits
	.sectionflags	@""
	.align	4
.nv.constant0.triton_poi_fused_add_mul_pow_0:
	.zero		564
